//
// Generated by NVIDIA NVVM Compiler
//
// Compiler Build ID: CL-36424714
// Cuda compilation tools, release 13.0, V13.0.88
// Based on NVVM 20.0.0
//

.version 9.0
.target sm_100
.address_size 64

	// .globl	_Z17sliceTensorKernelPfS_iiii
.global .align 4 .f32 E = 0f402DF854;

.visible .entry _Z17sliceTensorKernelPfS_iiii(
	.param .u64 .ptr .align 1 _Z17sliceTensorKernelPfS_iiii_param_0,
	.param .u64 .ptr .align 1 _Z17sliceTensorKernelPfS_iiii_param_1,
	.param .u32 _Z17sliceTensorKernelPfS_iiii_param_2,
	.param .u32 _Z17sliceTensorKernelPfS_iiii_param_3,
	.param .u32 _Z17sliceTensorKernelPfS_iiii_param_4,
	.param .u32 _Z17sliceTensorKernelPfS_iiii_param_5
)
{
	.reg .b32 	%r<14>;
	.reg .b32 	%f<2>;
	.reg .b64 	%rd<9>;

	ld.param.u64 	%rd1, [_Z17sliceTensorKernelPfS_iiii_param_0];
	ld.param.u64 	%rd2, [_Z17sliceTensorKernelPfS_iiii_param_1];
	ld.param.u32 	%r1, [_Z17sliceTensorKernelPfS_iiii_param_2];
	ld.param.u32 	%r2, [_Z17sliceTensorKernelPfS_iiii_param_3];
	ld.param.u32 	%r3, [_Z17sliceTensorKernelPfS_iiii_param_4];
	ld.param.u32 	%r4, [_Z17sliceTensorKernelPfS_iiii_param_5];
	cvta.to.global.u64 	%rd3, %rd2;
	cvta.to.global.u64 	%rd4, %rd1;
	mov.u32 	%r5, %ctaid.x;
	mov.u32 	%r6, %tid.x;
	mad.lo.s32 	%r7, %r4, %r5, %r6;
	div.u32 	%r8, %r5, %r2;
	mul.lo.s32 	%r9, %r8, %r2;
	sub.s32 	%r10, %r5, %r9;
	add.s32 	%r11, %r10, %r3;
	mad.lo.s32 	%r12, %r8, %r1, %r11;
	mad.lo.s32 	%r13, %r12, %r4, %r6;
	mul.wide.s32 	%rd5, %r13, 4;
	add.s64 	%rd6, %rd4, %rd5;
	ld.global.f32 	%f1, [%rd6];
	mul.wide.s32 	%rd7, %r7, 4;
	add.s64 	%rd8, %rd3, %rd7;
	st.global.f32 	[%rd8], %f1;
	ret;

}
	// .globl	_Z18reduceArgMaxKernelPfS_S_iii
.visible .entry _Z18reduceArgMaxKernelPfS_S_iii(
	.param .u64 .ptr .align 1 _Z18reduceArgMaxKernelPfS_S_iii_param_0,
	.param .u64 .ptr .align 1 _Z18reduceArgMaxKernelPfS_S_iii_param_1,
	.param .u64 .ptr .align 1 _Z18reduceArgMaxKernelPfS_S_iii_param_2,
	.param .u32 _Z18reduceArgMaxKernelPfS_S_iii_param_3,
	.param .u32 _Z18reduceArgMaxKernelPfS_S_iii_param_4,
	.param .u32 _Z18reduceArgMaxKernelPfS_S_iii_param_5
)
{
	.reg .pred 	%p<40>;
	.reg .b32 	%r<111>;
	.reg .b32 	%f<87>;
	.reg .b64 	%rd<22>;

	ld.param.u64 	%rd4, [_Z18reduceArgMaxKernelPfS_S_iii_param_0];
	ld.param.u64 	%rd5, [_Z18reduceArgMaxKernelPfS_S_iii_param_1];
	ld.param.u64 	%rd6, [_Z18reduceArgMaxKernelPfS_S_iii_param_2];
	ld.param.u32 	%r34, [_Z18reduceArgMaxKernelPfS_S_iii_param_3];
	ld.param.u32 	%r35, [_Z18reduceArgMaxKernelPfS_S_iii_param_4];
	ld.param.u32 	%r36, [_Z18reduceArgMaxKernelPfS_S_iii_param_5];
	mov.u32 	%r37, %ctaid.x;
	mov.u32 	%r38, %tid.x;
	mad.lo.s32 	%r1, %r35, %r37, %r38;
	setp.ge.s32 	%p1, %r1, %r36;
	@%p1 bra 	$L__BB1_17;
	cvta.to.global.u64 	%rd1, %rd4;
	mul.lo.s32 	%r2, %r1, %r34;
	mul.wide.s32 	%rd7, %r2, 4;
	add.s64 	%rd2, %rd1, %rd7;
	ld.global.f32 	%f84, [%rd2];
	setp.lt.s32 	%p2, %r34, 2;
	mov.f32 	%f86, 0f00000000;
	@%p2 bra 	$L__BB1_16;
	add.s32 	%r3, %r34, -1;
	add.s32 	%r42, %r34, -2;
	and.b32  	%r4, %r3, 15;
	setp.lt.u32 	%p3, %r42, 15;
	mov.b32 	%r110, 0;
	mov.b32 	%r102, 1;
	@%p3 bra 	$L__BB1_6;
	and.b32  	%r5, %r3, -16;
	mov.b32 	%r96, 0;
	mov.u32 	%r110, %r96;
$L__BB1_4:
	.pragma "nounroll";
	add.s32 	%r44, %r96, 1;
	mul.wide.s32 	%rd8, %r44, 4;
	add.s64 	%rd9, %rd2, %rd8;
	ld.global.f32 	%f20, [%rd9];
	setp.gt.f32 	%p4, %f20, %f84;
	selp.f32 	%f21, %f20, %f84, %p4;
	selp.b32 	%r45, %r44, %r110, %p4;
	ld.global.f32 	%f22, [%rd9+4];
	setp.gt.f32 	%p5, %f22, %f21;
	selp.f32 	%f23, %f22, %f21, %p5;
	add.s32 	%r46, %r96, 2;
	selp.b32 	%r47, %r46, %r45, %p5;
	ld.global.f32 	%f24, [%rd9+8];
	setp.gt.f32 	%p6, %f24, %f23;
	selp.f32 	%f25, %f24, %f23, %p6;
	add.s32 	%r48, %r96, 3;
	selp.b32 	%r49, %r48, %r47, %p6;
	ld.global.f32 	%f26, [%rd9+12];
	setp.gt.f32 	%p7, %f26, %f25;
	selp.f32 	%f27, %f26, %f25, %p7;
	add.s32 	%r50, %r96, 4;
	selp.b32 	%r51, %r50, %r49, %p7;
	ld.global.f32 	%f28, [%rd9+16];
	setp.gt.f32 	%p8, %f28, %f27;
	selp.f32 	%f29, %f28, %f27, %p8;
	add.s32 	%r52, %r96, 5;
	selp.b32 	%r53, %r52, %r51, %p8;
	ld.global.f32 	%f30, [%rd9+20];
	setp.gt.f32 	%p9, %f30, %f29;
	selp.f32 	%f31, %f30, %f29, %p9;
	add.s32 	%r54, %r96, 6;
	selp.b32 	%r55, %r54, %r53, %p9;
	ld.global.f32 	%f32, [%rd9+24];
	setp.gt.f32 	%p10, %f32, %f31;
	selp.f32 	%f33, %f32, %f31, %p10;
	add.s32 	%r56, %r96, 7;
	selp.b32 	%r57, %r56, %r55, %p10;
	ld.global.f32 	%f34, [%rd9+28];
	setp.gt.f32 	%p11, %f34, %f33;
	selp.f32 	%f35, %f34, %f33, %p11;
	add.s32 	%r58, %r96, 8;
	selp.b32 	%r59, %r58, %r57, %p11;
	ld.global.f32 	%f36, [%rd9+32];
	setp.gt.f32 	%p12, %f36, %f35;
	selp.f32 	%f37, %f36, %f35, %p12;
	add.s32 	%r60, %r96, 9;
	selp.b32 	%r61, %r60, %r59, %p12;
	ld.global.f32 	%f38, [%rd9+36];
	setp.gt.f32 	%p13, %f38, %f37;
	selp.f32 	%f39, %f38, %f37, %p13;
	add.s32 	%r62, %r96, 10;
	selp.b32 	%r63, %r62, %r61, %p13;
	ld.global.f32 	%f40, [%rd9+40];
	setp.gt.f32 	%p14, %f40, %f39;
	selp.f32 	%f41, %f40, %f39, %p14;
	add.s32 	%r64, %r96, 11;
	selp.b32 	%r65, %r64, %r63, %p14;
	ld.global.f32 	%f42, [%rd9+44];
	setp.gt.f32 	%p15, %f42, %f41;
	selp.f32 	%f43, %f42, %f41, %p15;
	add.s32 	%r66, %r96, 12;
	selp.b32 	%r67, %r66, %r65, %p15;
	ld.global.f32 	%f44, [%rd9+48];
	setp.gt.f32 	%p16, %f44, %f43;
	selp.f32 	%f45, %f44, %f43, %p16;
	add.s32 	%r68, %r96, 13;
	selp.b32 	%r69, %r68, %r67, %p16;
	ld.global.f32 	%f46, [%rd9+52];
	setp.gt.f32 	%p17, %f46, %f45;
	selp.f32 	%f47, %f46, %f45, %p17;
	add.s32 	%r70, %r96, 14;
	selp.b32 	%r71, %r70, %r69, %p17;
	ld.global.f32 	%f48, [%rd9+56];
	setp.gt.f32 	%p18, %f48, %f47;
	selp.f32 	%f49, %f48, %f47, %p18;
	add.s32 	%r72, %r96, 15;
	selp.b32 	%r73, %r72, %r71, %p18;
	ld.global.f32 	%f50, [%rd9+60];
	setp.gt.f32 	%p19, %f50, %f49;
	selp.f32 	%f84, %f50, %f49, %p19;
	add.s32 	%r96, %r96, 16;
	selp.b32 	%r110, %r96, %r73, %p19;
	setp.ne.s32 	%p20, %r96, %r5;
	@%p20 bra 	$L__BB1_4;
	add.s32 	%r102, %r96, 1;
$L__BB1_6:
	setp.eq.s32 	%p21, %r4, 0;
	@%p21 bra 	$L__BB1_15;
	and.b32  	%r14, %r3, 7;
	setp.lt.u32 	%p22, %r4, 8;
	@%p22 bra 	$L__BB1_9;
	mul.wide.s32 	%rd10, %r102, 4;
	add.s64 	%rd11, %rd2, %rd10;
	ld.global.f32 	%f52, [%rd11];
	setp.gt.f32 	%p23, %f52, %f84;
	selp.f32 	%f53, %f52, %f84, %p23;
	selp.b32 	%r75, %r102, %r110, %p23;
	add.s32 	%r76, %r102, 1;
	ld.global.f32 	%f54, [%rd11+4];
	setp.gt.f32 	%p24, %f54, %f53;
	selp.f32 	%f55, %f54, %f53, %p24;
	selp.b32 	%r77, %r76, %r75, %p24;
	add.s32 	%r78, %r102, 2;
	ld.global.f32 	%f56, [%rd11+8];
	setp.gt.f32 	%p25, %f56, %f55;
	selp.f32 	%f57, %f56, %f55, %p25;
	selp.b32 	%r79, %r78, %r77, %p25;
	add.s32 	%r80, %r102, 3;
	ld.global.f32 	%f58, [%rd11+12];
	setp.gt.f32 	%p26, %f58, %f57;
	selp.f32 	%f59, %f58, %f57, %p26;
	selp.b32 	%r81, %r80, %r79, %p26;
	add.s32 	%r82, %r102, 4;
	ld.global.f32 	%f60, [%rd11+16];
	setp.gt.f32 	%p27, %f60, %f59;
	selp.f32 	%f61, %f60, %f59, %p27;
	selp.b32 	%r83, %r82, %r81, %p27;
	add.s32 	%r84, %r102, 5;
	ld.global.f32 	%f62, [%rd11+20];
	setp.gt.f32 	%p28, %f62, %f61;
	selp.f32 	%f63, %f62, %f61, %p28;
	selp.b32 	%r85, %r84, %r83, %p28;
	add.s32 	%r86, %r102, 6;
	ld.global.f32 	%f64, [%rd11+24];
	setp.gt.f32 	%p29, %f64, %f63;
	selp.f32 	%f65, %f64, %f63, %p29;
	selp.b32 	%r87, %r86, %r85, %p29;
	add.s32 	%r88, %r102, 7;
	ld.global.f32 	%f66, [%rd11+28];
	setp.gt.f32 	%p30, %f66, %f65;
	selp.f32 	%f84, %f66, %f65, %p30;
	selp.b32 	%r110, %r88, %r87, %p30;
	add.s32 	%r102, %r102, 8;
$L__BB1_9:
	setp.eq.s32 	%p31, %r14, 0;
	@%p31 bra 	$L__BB1_15;
	and.b32  	%r20, %r3, 3;
	setp.lt.u32 	%p32, %r14, 4;
	@%p32 bra 	$L__BB1_12;
	mul.wide.s32 	%rd12, %r102, 4;
	add.s64 	%rd13, %rd2, %rd12;
	ld.global.f32 	%f68, [%rd13];
	setp.gt.f32 	%p33, %f68, %f84;
	selp.f32 	%f69, %f68, %f84, %p33;
	selp.b32 	%r90, %r102, %r110, %p33;
	add.s32 	%r91, %r102, 1;
	ld.global.f32 	%f70, [%rd13+4];
	setp.gt.f32 	%p34, %f70, %f69;
	selp.f32 	%f71, %f70, %f69, %p34;
	selp.b32 	%r92, %r91, %r90, %p34;
	add.s32 	%r93, %r102, 2;
	ld.global.f32 	%f72, [%rd13+8];
	setp.gt.f32 	%p35, %f72, %f71;
	selp.f32 	%f73, %f72, %f71, %p35;
	selp.b32 	%r94, %r93, %r92, %p35;
	add.s32 	%r95, %r102, 3;
	ld.global.f32 	%f74, [%rd13+12];
	setp.gt.f32 	%p36, %f74, %f73;
	selp.f32 	%f84, %f74, %f73, %p36;
	selp.b32 	%r110, %r95, %r94, %p36;
	add.s32 	%r102, %r102, 4;
$L__BB1_12:
	setp.eq.s32 	%p37, %r20, 0;
	@%p37 bra 	$L__BB1_15;
	neg.s32 	%r107, %r20;
$L__BB1_14:
	.pragma "nounroll";
	mul.wide.s32 	%rd15, %r102, 4;
	add.s64 	%rd16, %rd2, %rd15;
	ld.global.f32 	%f75, [%rd16];
	setp.gt.f32 	%p38, %f75, %f84;
	selp.f32 	%f84, %f75, %f84, %p38;
	selp.b32 	%r110, %r102, %r110, %p38;
	add.s32 	%r102, %r102, 1;
	add.s32 	%r107, %r107, 1;
	setp.ne.s32 	%p39, %r107, 0;
	@%p39 bra 	$L__BB1_14;
$L__BB1_15:
	cvt.rn.f32.u32 	%f86, %r110;
$L__BB1_16:
	cvta.to.global.u64 	%rd17, %rd5;
	mul.wide.s32 	%rd18, %r1, 4;
	add.s64 	%rd19, %rd17, %rd18;
	st.global.f32 	[%rd19], %f84;
	cvta.to.global.u64 	%rd20, %rd6;
	add.s64 	%rd21, %rd20, %rd18;
	st.global.f32 	[%rd21], %f86;
$L__BB1_17:
	ret;

}
	// .globl	_Z21multiplyElementKernelPfS_S_ii
.visible .entry _Z21multiplyElementKernelPfS_S_ii(
	.param .u64 .ptr .align 1 _Z21multiplyElementKernelPfS_S_ii_param_0,
	.param .u64 .ptr .align 1 _Z21multiplyElementKernelPfS_S_ii_param_1,
	.param .u64 .ptr .align 1 _Z21multiplyElementKernelPfS_S_ii_param_2,
	.param .u32 _Z21multiplyElementKernelPfS_S_ii_param_3,
	.param .u32 _Z21multiplyElementKernelPfS_S_ii_param_4
)
{
	.reg .pred 	%p<2>;
	.reg .b32 	%r<6>;
	.reg .b32 	%f<4>;
	.reg .b64 	%rd<11>;

	ld.param.u64 	%rd1, [_Z21multiplyElementKernelPfS_S_ii_param_0];
	ld.param.u64 	%rd2, [_Z21multiplyElementKernelPfS_S_ii_param_1];
	ld.param.u64 	%rd3, [_Z21multiplyElementKernelPfS_S_ii_param_2];
	ld.param.u32 	%r2, [_Z21multiplyElementKernelPfS_S_ii_param_3];
	ld.param.u32 	%r3, [_Z21multiplyElementKernelPfS_S_ii_param_4];
	mov.u32 	%r4, %ctaid.x;
	mov.u32 	%r5, %tid.x;
	mad.lo.s32 	%r1, %r2, %r4, %r5;
	setp.ge.s32 	%p1, %r1, %r3;
	@%p1 bra 	$L__BB2_2;
	cvta.to.global.u64 	%rd4, %rd1;
	cvta.to.global.u64 	%rd5, %rd2;
	cvta.to.global.u64 	%rd6, %rd3;
	mul.wide.s32 	%rd7, %r1, 4;
	add.s64 	%rd8, %rd4, %rd7;
	ld.global.f32 	%f1, [%rd8];
	add.s64 	%rd9, %rd5, %rd7;
	ld.global.f32 	%f2, [%rd9];
	mul.f32 	%f3, %f1, %f2;
	add.s64 	%rd10, %rd6, %rd7;
	st.global.f32 	[%rd10], %f3;
$L__BB2_2:
	ret;

}
	// .globl	_Z22transformBboxSQDKernelPfS_S_ii
.visible .entry _Z22transformBboxSQDKernelPfS_S_ii(
	.param .u64 .ptr .align 1 _Z22transformBboxSQDKernelPfS_S_ii_param_0,
	.param .u64 .ptr .align 1 _Z22transformBboxSQDKernelPfS_S_ii_param_1,
	.param .u64 .ptr .align 1 _Z22transformBboxSQDKernelPfS_S_ii_param_2,
	.param .u32 _Z22transformBboxSQDKernelPfS_S_ii_param_3,
	.param .u32 _Z22transformBboxSQDKernelPfS_S_ii_param_4
)
{
	.reg .pred 	%p<4>;
	.reg .b32 	%r<11>;
	.reg .b32 	%f<49>;
	.reg .b64 	%rd<12>;
	.reg .b64 	%fd<11>;

	ld.param.u64 	%rd1, [_Z22transformBboxSQDKernelPfS_S_ii_param_0];
	ld.param.u64 	%rd2, [_Z22transformBboxSQDKernelPfS_S_ii_param_1];
	ld.param.u64 	%rd3, [_Z22transformBboxSQDKernelPfS_S_ii_param_2];
	ld.param.u32 	%r2, [_Z22transformBboxSQDKernelPfS_S_ii_param_3];
	ld.param.u32 	%r3, [_Z22transformBboxSQDKernelPfS_S_ii_param_4];
	mov.u32 	%r4, %ctaid.x;
	mov.u32 	%r5, %tid.x;
	mad.lo.s32 	%r6, %r2, %r4, %r5;
	shl.b32 	%r1, %r6, 2;
	setp.ge.s32 	%p1, %r1, %r3;
	@%p1 bra 	$L__BB3_8;
	cvta.to.global.u64 	%rd4, %rd1;
	cvta.to.global.u64 	%rd5, %rd2;
	mul.wide.s32 	%rd6, %r1, 4;
	add.s64 	%rd7, %rd4, %rd6;
	ld.global.f32 	%f14, [%rd7];
	ld.global.f32 	%f15, [%rd7+4];
	ld.global.f32 	%f1, [%rd7+8];
	ld.global.f32 	%f2, [%rd7+12];
	add.s64 	%rd8, %rd5, %rd6;
	ld.global.f32 	%f16, [%rd8];
	ld.global.f32 	%f17, [%rd8+4];
	ld.global.f32 	%f3, [%rd8+8];
	ld.global.f32 	%f4, [%rd8+12];
	fma.rn.f32 	%f5, %f14, %f3, %f16;
	fma.rn.f32 	%f6, %f15, %f4, %f17;
	setp.geu.f32 	%p2, %f1, 0f3F800000;
	@%p2 bra 	$L__BB3_3;
	fma.rn.f32 	%f19, %f1, 0f3BBB989D, 0f3F000000;
	cvt.sat.f32.f32 	%f20, %f19;
	mov.f32 	%f21, 0f4B400001;
	mov.f32 	%f22, 0f437C0000;
	fma.rm.f32 	%f23, %f20, %f22, %f21;
	add.f32 	%f24, %f23, 0fCB40007F;
	neg.f32 	%f25, %f24;
	fma.rn.f32 	%f26, %f1, 0f3FB8AA3B, %f25;
	fma.rn.f32 	%f27, %f1, 0f32A57060, %f26;
	mov.b32 	%r7, %f23;
	shl.b32 	%r8, %r7, 23;
	mov.b32 	%f28, %r8;
	ex2.approx.ftz.f32 	%f29, %f27;
	mul.f32 	%f47, %f29, %f28;
	bra.uni 	$L__BB3_4;
$L__BB3_3:
	ld.global.f32 	%f18, [E];
	mul.f32 	%f47, %f1, %f18;
$L__BB3_4:
	mul.f32 	%f10, %f3, %f47;
	setp.geu.f32 	%p3, %f2, 0f3F800000;
	@%p3 bra 	$L__BB3_6;
	fma.rn.f32 	%f31, %f2, 0f3BBB989D, 0f3F000000;
	cvt.sat.f32.f32 	%f32, %f31;
	mov.f32 	%f33, 0f4B400001;
	mov.f32 	%f34, 0f437C0000;
	fma.rm.f32 	%f35, %f32, %f34, %f33;
	add.f32 	%f36, %f35, 0fCB40007F;
	neg.f32 	%f37, %f36;
	fma.rn.f32 	%f38, %f2, 0f3FB8AA3B, %f37;
	fma.rn.f32 	%f39, %f2, 0f32A57060, %f38;
	mov.b32 	%r9, %f35;
	shl.b32 	%r10, %r9, 23;
	mov.b32 	%f40, %r10;
	ex2.approx.ftz.f32 	%f41, %f39;
	mul.f32 	%f48, %f41, %f40;
	bra.uni 	$L__BB3_7;
$L__BB3_6:
	ld.global.f32 	%f30, [E];
	mul.f32 	%f48, %f2, %f30;
$L__BB3_7:
	mul.f32 	%f42, %f4, %f48;
	cvt.f64.f32 	%fd1, %f5;
	cvt.f64.f32 	%fd2, %f10;
	mul.f64 	%fd3, %fd2, 0d3FE0000000000000;
	sub.f64 	%fd4, %fd1, %fd3;
	cvt.rn.f32.f64 	%f43, %fd4;
	cvta.to.global.u64 	%rd9, %rd3;
	add.s64 	%rd11, %rd9, %rd6;
	st.global.f32 	[%rd11], %f43;
	cvt.f64.f32 	%fd5, %f6;
	cvt.f64.f32 	%fd6, %f42;
	mul.f64 	%fd7, %fd6, 0d3FE0000000000000;
	sub.f64 	%fd8, %fd5, %fd7;
	cvt.rn.f32.f64 	%f44, %fd8;
	st.global.f32 	[%rd11+4], %f44;
	add.f64 	%fd9, %fd3, %fd1;
	cvt.rn.f32.f64 	%f45, %fd9;
	st.global.f32 	[%rd11+8], %f45;
	add.f64 	%fd10, %fd7, %fd5;
	cvt.rn.f32.f64 	%f46, %fd10;
	st.global.f32 	[%rd11+12], %f46;
$L__BB3_8:
	ret;

}


// ===== COMPILED SASS (sm_100) =====

	.target	sm_100

	.elftype	@"ET_EXEC"


//--------------------- .note.nv.tkinfo           --------------------------
	.section	.note.nv.tkinfo,"",@"SHT_NOTE"
	.sectionflags	@"SHF_NOTE_NV_TKINFO"
	.tkinfo
        /*0018*/ 	.word	0x00000002
        /*0030*/ 	.string	""
        /*0030*/ 	.string	"ptxas"
        /*0030*/ 	.string	"Cuda compilation tools, release 13.0, V13.0.88"
        /*0030*/ 	.string	"Build cuda_13.0.r13.0/compiler.36424714_0"
        /*0030*/ 	.string	"-arch sm_100 -m 64 "



//--------------------- .note.nv.cuinfo           --------------------------
	.section	.note.nv.cuinfo,"",@"SHT_NOTE"
	.sectionflags	@"SHF_NOTE_NV_CUINFO"
        /*0018*/ 	.short	0x0002
        /*001a*/ 	.short	0x0064
        /*001c*/ 	.short	0x0082
	.zero		2


//--------------------- .nv.info                  --------------------------
	.section	.nv.info,"",@"SHT_CUDA_INFO"
	.align	4


	//----- nvinfo : EIATTR_REGCOUNT
	.align		4
        /*0000*/ 	.byte	0x04, 0x2f
        /*0002*/ 	.short	(.L_2 - .L_1)
	.align		4
.L_1:
        /*0004*/ 	.word	index@(_Z17sliceTensorKernelPfS_iiii)
        /*0008*/ 	.word	0x0000000c


	//----- nvinfo : EIATTR_FRAME_SIZE
	.align		4
.L_2:
        /*000c*/ 	.byte	0x04, 0x11
        /*000e*/ 	.short	(.L_4 - .L_3)
	.align		4
.L_3:
        /*0010*/ 	.word	index@(_Z17sliceTensorKernelPfS_iiii)
        /*0014*/ 	.word	0x00000000


	//----- nvinfo : EIATTR_REGCOUNT
	.align		4
.L_4:
        /*0018*/ 	.byte	0x04, 0x2f
        /*001a*/ 	.short	(.L_6 - .L_5)
	.align		4
.L_5:
        /*001c*/ 	.word	index@(_Z18reduceArgMaxKernelPfS_S_iii)
        /*0020*/ 	.word	0x00000020


	//----- nvinfo : EIATTR_FRAME_SIZE
	.align		4
.L_6:
        /*0024*/ 	.byte	0x04, 0x11
        /*0026*/ 	.short	(.L_8 - .L_7)
	.align		4
.L_7:
        /*0028*/ 	.word	index@(_Z18reduceArgMaxKernelPfS_S_iii)
        /*002c*/ 	.word	0x00000000


	//----- nvinfo : EIATTR_REGCOUNT
	.align		4
.L_8:
        /*0030*/ 	.byte	0x04, 0x2f
        /*0032*/ 	.short	(.L_10 - .L_9)
	.align		4
.L_9:
        /*0034*/ 	.word	index@(_Z21multiplyElementKernelPfS_S_ii)
        /*0038*/ 	.word	0x0000000c


	//----- nvinfo : EIATTR_FRAME_SIZE
	.align		4
.L_10:
        /*003c*/ 	.byte	0x04, 0x11
        /*003e*/ 	.short	(.L_12 - .L_11)
	.align		4
.L_11:
        /*0040*/ 	.word	index@(_Z21multiplyElementKernelPfS_S_ii)
        /*0044*/ 	.word	0x00000000


	//----- nvinfo : EIATTR_REGCOUNT
	.align		4
.L_12:
        /*0048*/ 	.byte	0x04, 0x2f
        /*004a*/ 	.short	(.L_14 - .L_13)
	.align		4
.L_13:
        /*004c*/ 	.word	index@(_Z22transformBboxSQDKernelPfS_S_ii)
        /*0050*/ 	.word	0x0000001a


	//----- nvinfo : EIATTR_FRAME_SIZE
	.align		4
.L_14:
        /*0054*/ 	.byte	0x04, 0x11
        /*0056*/ 	.short	(.L_16 - .L_15)
	.align		4
.L_15:
        /*0058*/ 	.word	index@(_Z22transformBboxSQDKernelPfS_S_ii)
        /*005c*/ 	.word	0x00000000


	//----- nvinfo : EIATTR_MIN_STACK_SIZE
	.align		4
.L_16:
        /*0060*/ 	.byte	0x04, 0x12
        /*0062*/ 	.short	(.L_18 - .L_17)
	.align		4
.L_17:
        /*0064*/ 	.word	index@(_Z22transformBboxSQDKernelPfS_S_ii)
        /*0068*/ 	.word	0x00000000


	//----- nvinfo : EIATTR_MIN_STACK_SIZE
	.align		4
.L_18:
        /*006c*/ 	.byte	0x04, 0x12
        /*006e*/ 	.short	(.L_20 - .L_19)
	.align		4
.L_19:
        /*0070*/ 	.word	index@(_Z21multiplyElementKernelPfS_S_ii)
        /*0074*/ 	.word	0x00000000


	//----- nvinfo : EIATTR_MIN_STACK_SIZE
	.align		4
.L_20:
        /*0078*/ 	.byte	0x04, 0x12
        /*007a*/ 	.short	(.L_22 - .L_21)
	.align		4
.L_21:
        /*007c*/ 	.word	index@(_Z18reduceArgMaxKernelPfS_S_iii)
        /*0080*/ 	.word	0x00000000


	//----- nvinfo : EIATTR_MIN_STACK_SIZE
	.align		4
.L_22:
        /*0084*/ 	.byte	0x04, 0x12
        /*0086*/ 	.short	(.L_24 - .L_23)
	.align		4
.L_23:
        /*0088*/ 	.word	index@(_Z17sliceTensorKernelPfS_iiii)
        /*008c*/ 	.word	0x00000000
.L_24:


//--------------------- .nv.compat                --------------------------
	.section	.nv.compat,"",@"SHT_CUDA_COMPAT_INFO"
	.align	4
        /*0000*/ 	.byte	0x02, 0x09, 0x00, 0x00, 0x02, 0x02, 0x01, 0x00, 0x02, 0x05, 0x05, 0x00, 0x03, 0x07, 0x01, 0x01
        /*0010*/ 	.byte	0x02, 0x03, 0x00, 0x00, 0x02, 0x06, 0x01, 0x00, 0x04, 0x0b, 0x08, 0x00, 0x01, 0x00, 0x00, 0x00
        /*0020*/ 	.byte	0x00, 0x00, 0x00, 0x00


//--------------------- .nv.info._Z22transformBboxSQDKernelPfS_S_ii --------------------------
	.section	.nv.info._Z22transformBboxSQDKernelPfS_S_ii,"",@"SHT_CUDA_INFO"
	.sectionflags	@""
	.align	4


	//----- nvinfo : EIATTR_CUDA_API_VERSION
	.align		4
        /*0000*/ 	.byte	0x04, 0x37
        /*0002*/ 	.short	(.L_26 - .L_25)
.L_25:
        /*0004*/ 	.word	0x00000082


	//----- nvinfo : EIATTR_KPARAM_INFO
	.align		4
.L_26:
        /*0008*/ 	.byte	0x04, 0x17
        /*000a*/ 	.short	(.L_28 - .L_27)
.L_27:
        /*000c*/ 	.word	0x00000000
        /*0010*/ 	.short	0x0004
        /*0012*/ 	.short	0x001c
        /*0014*/ 	.byte	0x00, 0xf0, 0x11, 0x00


	//----- nvinfo : EIATTR_KPARAM_INFO
	.align		4
.L_28:
        /*0018*/ 	.byte	0x04, 0x17
        /*001a*/ 	.short	(.L_30 - .L_29)
.L_29:
        /*001c*/ 	.word	0x00000000
        /*0020*/ 	.short	0x0003
        /*0022*/ 	.short	0x0018
        /*0024*/ 	.byte	0x00, 0xf0, 0x11, 0x00


	//----- nvinfo : EIATTR_KPARAM_INFO
	.align		4
.L_30:
        /*0028*/ 	.byte	0x04, 0x17
        /*002a*/ 	.short	(.L_32 - .L_31)
.L_31:
        /*002c*/ 	.word	0x00000000
        /*0030*/ 	.short	0x0002
        /*0032*/ 	.short	0x0010
        /*0034*/ 	.byte	0x00, 0xf5, 0x21, 0x00


	//----- nvinfo : EIATTR_KPARAM_INFO
	.align		4
.L_32:
        /*0038*/ 	.byte	0x04, 0x17
        /*003a*/ 	.short	(.L_34 - .L_33)
.L_33:
        /*003c*/ 	.word	0x00000000
        /*0040*/ 	.short	0x0001
        /*0042*/ 	.short	0x0008
        /*0044*/ 	.byte	0x00, 0xf5, 0x21, 0x00


	//----- nvinfo : EIATTR_KPARAM_INFO
	.align		4
.L_34:
        /*0048*/ 	.byte	0x04, 0x17
        /*004a*/ 	.short	(.L_36 - .L_35)
.L_35:
        /*004c*/ 	.word	0x00000000
        /*0050*/ 	.short	0x0000
        /*0052*/ 	.short	0x0000
        /*0054*/ 	.byte	0x00, 0xf5, 0x21, 0x00


	//----- nvinfo : EIATTR_SPARSE_MMA_MASK
	.align		4
.L_36:
        /*0058*/ 	.byte	0x03, 0x50
        /*005a*/ 	.short	0x0000


	//----- nvinfo : EIATTR_MAXREG_COUNT
	.align		4
        /*005c*/ 	.byte	0x03, 0x1b
        /*005e*/ 	.short	0x00ff


	//----- nvinfo : EIATTR_MERCURY_ISA_VERSION
	.align		4
        /*0060*/ 	.byte	0x03, 0x5f
        /*0062*/ 	.short	0x0101


	//----- nvinfo : EIATTR_VRC_CTA_INIT_COUNT
	.align		4
        /*0064*/ 	.byte	0x02, 0x4a
	.zero		1
	.zero		1


	//----- nvinfo : EIATTR_EXIT_INSTR_OFFSETS
	.align		4
        /*0068*/ 	.byte	0x04, 0x1c
        /*006a*/ 	.short	(.L_38 - .L_37)


	//   ....[0]....
.L_37:
        /*006c*/ 	.word	0x00000070


	//   ....[1]....
        /*0070*/ 	.word	0x00000470


	//----- nvinfo : EIATTR_CBANK_PARAM_SIZE
	.align		4
.L_38:
        /*0074*/ 	.byte	0x03, 0x19
        /*0076*/ 	.short	0x0020


	//----- nvinfo : EIATTR_PARAM_CBANK
	.align		4
        /*0078*/ 	.byte	0x04, 0x0a
        /*007a*/ 	.short	(.L_40 - .L_39)
	.align		4
.L_39:
        /*007c*/ 	.word	index@(.nv.constant0._Z22transformBboxSQDKernelPfS_S_ii)
        /*0080*/ 	.short	0x0380
        /*0082*/ 	.short	0x0020


	//----- nvinfo : EIATTR_SW_WAR
	.align		4
.L_40:
        /*0084*/ 	.byte	0x04, 0x36
        /*0086*/ 	.short	(.L_42 - .L_41)
.L_41:
        /*0088*/ 	.word	0x00000008
.L_42:


//--------------------- .nv.info._Z21multiplyElementKernelPfS_S_ii --------------------------
	.section	.nv.info._Z21multiplyElementKernelPfS_S_ii,"",@"SHT_CUDA_INFO"
	.sectionflags	@""
	.align	4


	//----- nvinfo : EIATTR_CUDA_API_VERSION
	.align		4
        /*0000*/ 	.byte	0x04, 0x37
        /*0002*/ 	.short	(.L_44 - .L_43)
.L_43:
        /*0004*/ 	.word	0x00000082


	//----- nvinfo : EIATTR_KPARAM_INFO
	.align		4
.L_44:
        /*0008*/ 	.byte	0x04, 0x17
        /*000a*/ 	.short	(.L_46 - .L_45)
.L_45:
        /*000c*/ 	.word	0x00000000
        /*0010*/ 	.short	0x0004
        /*0012*/ 	.short	0x001c
        /*0014*/ 	.byte	0x00, 0xf0, 0x11, 0x00


	//----- nvinfo : EIATTR_KPARAM_INFO
	.align		4
.L_46:
        /*0018*/ 	.byte	0x04, 0x17
        /*001a*/ 	.short	(.L_48 - .L_47)
.L_47:
        /*001c*/ 	.word	0x00000000
        /*0020*/ 	.short	0x0003
        /*0022*/ 	.short	0x0018
        /*0024*/ 	.byte	0x00, 0xf0, 0x11, 0x00


	//----- nvinfo : EIATTR_KPARAM_INFO
	.align		4
.L_48:
        /*0028*/ 	.byte	0x04, 0x17
        /*002a*/ 	.short	(.L_50 - .L_49)
.L_49:
        /*002c*/ 	.word	0x00000000
        /*0030*/ 	.short	0x0002
        /*0032*/ 	.short	0x0010
        /*0034*/ 	.byte	0x00, 0xf5, 0x21, 0x00


	//----- nvinfo : EIATTR_KPARAM_INFO
	.align		4
.L_50:
        /*0038*/ 	.byte	0x04, 0x17
        /*003a*/ 	.short	(.L_52 - .L_51)
.L_51:
        /*003c*/ 	.word	0x00000000
        /*0040*/ 	.short	0x0001
        /*0042*/ 	.short	0x0008
        /*0044*/ 	.byte	0x00, 0xf5, 0x21, 0x00


	//----- nvinfo : EIATTR_KPARAM_INFO
	.align		4
.L_52:
        /*0048*/ 	.byte	0x04, 0x17
        /*004a*/ 	.short	(.L_54 - .L_53)
.L_53:
        /*004c*/ 	.word	0x00000000
        /*0050*/ 	.short	0x0000
        /*0052*/ 	.short	0x0000
        /*0054*/ 	.byte	0x00, 0xf5, 0x21, 0x00


	//----- nvinfo : EIATTR_SPARSE_MMA_MASK
	.align		4
.L_54:
        /*0058*/ 	.byte	0x03, 0x50
        /*005a*/ 	.short	0x0000


	//----- nvinfo : EIATTR_MAXREG_COUNT
	.align		4
        /*005c*/ 	.byte	0x03, 0x1b
        /*005e*/ 	.short	0x00ff


	//----- nvinfo : EIATTR_MERCURY_ISA_VERSION
	.align		4
        /*0060*/ 	.byte	0x03, 0x5f
        /*0062*/ 	.short	0x0101


	//----- nvinfo : EIATTR_VRC_CTA_INIT_COUNT
	.align		4
        /*0064*/ 	.byte	0x02, 0x4a
	.zero		1
	.zero		1


	//----- nvinfo : EIATTR_EXIT_INSTR_OFFSETS
	.align		4
        /*0068*/ 	.byte	0x04, 0x1c
        /*006a*/ 	.short	(.L_56 - .L_55)


	//   ....[0]....
.L_55:
        /*006c*/ 	.word	0x00000060


	//   ....[1]....
        /*0070*/ 	.word	0x00000120


	//----- nvinfo : EIATTR_CBANK_PARAM_SIZE
	.align		4
.L_56:
        /*0074*/ 	.byte	0x03, 0x19
        /*0076*/ 	.short	0x0020


	//----- nvinfo : EIATTR_PARAM_CBANK
	.align		4
        /*0078*/ 	.byte	0x04, 0x0a
        /*007a*/ 	.short	(.L_58 - .L_57)
	.align		4
.L_57:
        /*007c*/ 	.word	index@(.nv.constant0._Z21multiplyElementKernelPfS_S_ii)
        /*0080*/ 	.short	0x0380
        /*0082*/ 	.short	0x0020


	//----- nvinfo : EIATTR_SW_WAR
	.align		4
.L_58:
        /*0084*/ 	.byte	0x04, 0x36
        /*0086*/ 	.short	(.L_60 - .L_59)
.L_59:
        /*0088*/ 	.word	0x00000008
.L_60:


//--------------------- .nv.info._Z18reduceArgMaxKernelPfS_S_iii --------------------------
	.section	.nv.info._Z18reduceArgMaxKernelPfS_S_iii,"",@"SHT_CUDA_INFO"
	.sectionflags	@""
	.align	4


	//----- nvinfo : EIATTR_CUDA_API_VERSION
	.align		4
        /*0000*/ 	.byte	0x04, 0x37
        /*0002*/ 	.short	(.L_62 - .L_61)
.L_61:
        /*0004*/ 	.word	0x00000082


	//----- nvinfo : EIATTR_KPARAM_INFO
	.align		4
.L_62:
        /*0008*/ 	.byte	0x04, 0x17
        /*000a*/ 	.short	(.L_64 - .L_63)
.L_63:
        /*000c*/ 	.word	0x00000000
        /*0010*/ 	.short	0x0005
        /*0012*/ 	.short	0x0020
        /*0014*/ 	.byte	0x00, 0xf0, 0x11, 0x00


	//----- nvinfo : EIATTR_KPARAM_INFO
	.align		4
.L_64:
        /*0018*/ 	.byte	0x04, 0x17
        /*001a*/ 	.short	(.L_66 - .L_65)
.L_65:
        /*001c*/ 	.word	0x00000000
        /*0020*/ 	.short	0x0004
        /*0022*/ 	.short	0x001c
        /*0024*/ 	.byte	0x00, 0xf0, 0x11, 0x00


	//----- nvinfo : EIATTR_KPARAM_INFO
	.align		4
.L_66:
        /*0028*/ 	.byte	0x04, 0x17
        /*002a*/ 	.short	(.L_68 - .L_67)
.L_67:
        /*002c*/ 	.word	0x00000000
        /*0030*/ 	.short	0x0003
        /*0032*/ 	.short	0x0018
        /*0034*/ 	.byte	0x00, 0xf0, 0x11, 0x00


	//----- nvinfo : EIATTR_KPARAM_INFO
	.align		4
.L_68:
        /*0038*/ 	.byte	0x04, 0x17
        /*003a*/ 	.short	(.L_70 - .L_69)
.L_69:
        /*003c*/ 	.word	0x00000000
        /*0040*/ 	.short	0x0002
        /*0042*/ 	.short	0x0010
        /*0044*/ 	.byte	0x00, 0xf5, 0x21, 0x00


	//----- nvinfo : EIATTR_KPARAM_INFO
	.align		4
.L_70:
        /*0048*/ 	.byte	0x04, 0x17
        /*004a*/ 	.short	(.L_72 - .L_71)
.L_71:
        /*004c*/ 	.word	0x00000000
        /*0050*/ 	.short	0x0001
        /*0052*/ 	.short	0x0008
        /*0054*/ 	.byte	0x00, 0xf5, 0x21, 0x00


	//----- nvinfo : EIATTR_KPARAM_INFO
	.align		4
.L_72:
        /*0058*/ 	.byte	0x04, 0x17
        /*005a*/ 	.short	(.L_74 - .L_73)
.L_73:
        /*005c*/ 	.word	0x00000000
        /*0060*/ 	.short	0x0000
        /*0062*/ 	.short	0x0000
        /*0064*/ 	.byte	0x00, 0xf5, 0x21, 0x00


	//----- nvinfo : EIATTR_SPARSE_MMA_MASK
	.align		4
.L_74:
        /*0068*/ 	.byte	0x03, 0x50
        /*006a*/ 	.short	0x0000


	//----- nvinfo : EIATTR_MAXREG_COUNT
	.align		4
        /*006c*/ 	.byte	0x03, 0x1b
        /*006e*/ 	.short	0x00ff


	//----- nvinfo : EIATTR_MERCURY_ISA_VERSION
	.align		4
        /*0070*/ 	.byte	0x03, 0x5f
        /*0072*/ 	.short	0x0101


	//----- nvinfo : EIATTR_VRC_CTA_INIT_COUNT
	.align		4
        /*0074*/ 	.byte	0x02, 0x4a
	.zero		1
	.zero		1


	//----- nvinfo : EIATTR_EXIT_INSTR_OFFSETS
	.align		4
        /*0078*/ 	.byte	0x04, 0x1c
        /*007a*/ 	.short	(.L_76 - .L_75)


	//   ....[0]....
.L_75:
        /*007c*/ 	.word	0x00000070


	//   ....[1]....
        /*0080*/ 	.word	0x00000b20


	//----- nvinfo : EIATTR_CBANK_PARAM_SIZE
	.align		4
.L_76:
        /*0084*/ 	.byte	0x03, 0x19
        /*0086*/ 	.short	0x0024


	//----- nvinfo : EIATTR_PARAM_CBANK
	.align		4
        /*0088*/ 	.byte	0x04, 0x0a
        /*008a*/ 	.short	(.L_78 - .L_77)
	.align		4
.L_77:
        /*008c*/ 	.word	index@(.nv.constant0._Z18reduceArgMaxKernelPfS_S_iii)
        /*0090*/ 	.short	0x0380
        /*0092*/ 	.short	0x0024


	//----- nvinfo : EIATTR_SW_WAR
	.align		4
.L_78:
        /*0094*/ 	.byte	0x04, 0x36
        /*0096*/ 	.short	(.L_80 - .L_79)
.L_79:
        /*0098*/ 	.word	0x00000008
.L_80:


//--------------------- .nv.info._Z17sliceTensorKernelPfS_iiii --------------------------
	.section	.nv.info._Z17sliceTensorKernelPfS_iiii,"",@"SHT_CUDA_INFO"
	.sectionflags	@""
	.align	4


	//----- nvinfo : EIATTR_CUDA_API_VERSION
	.align		4
        /*0000*/ 	.byte	0x04, 0x37
        /*0002*/ 	.short	(.L_82 - .L_81)
.L_81:
        /*0004*/ 	.word	0x00000082


	//----- nvinfo : EIATTR_KPARAM_INFO
	.align		4
.L_82:
        /*0008*/ 	.byte	0x04, 0x17
        /*000a*/ 	.short	(.L_84 - .L_83)
.L_83:
        /*000c*/ 	.word	0x00000000
        /*0010*/ 	.short	0x0005
        /*0012*/ 	.short	0x001c
        /*0014*/ 	.byte	0x00, 0xf0, 0x11, 0x00


	//----- nvinfo : EIATTR_KPARAM_INFO
	.align		4
.L_84:
        /*0018*/ 	.byte	0x04, 0x17
        /*001a*/ 	.short	(.L_86 - .L_85)
.L_85:
        /*001c*/ 	.word	0x00000000
        /*0020*/ 	.short	0x0004
        /*0022*/ 	.short	0x0018
        /*0024*/ 	.byte	0x00, 0xf0, 0x11, 0x00


	//----- nvinfo : EIATTR_KPARAM_INFO
	.align		4
.L_86:
        /*0028*/ 	.byte	0x04, 0x17
        /*002a*/ 	.short	(.L_88 - .L_87)
.L_87:
        /*002c*/ 	.word	0x00000000
        /*0030*/ 	.short	0x0003
        /*0032*/ 	.short	0x0014
        /*0034*/ 	.byte	0x00, 0xf0, 0x11, 0x00


	//----- nvinfo : EIATTR_KPARAM_INFO
	.align		4
.L_88:
        /*0038*/ 	.byte	0x04, 0x17
        /*003a*/ 	.short	(.L_90 - .L_89)
.L_89:
        /*003c*/ 	.word	0x00000000
        /*0040*/ 	.short	0x0002
        /*0042*/ 	.short	0x0010
        /*0044*/ 	.byte	0x00, 0xf0, 0x11, 0x00


	//----- nvinfo : EIATTR_KPARAM_INFO
	.align		4
.L_90:
        /*0048*/ 	.byte	0x04, 0x17
        /*004a*/ 	.short	(.L_92 - .L_91)
.L_91:
        /*004c*/ 	.word	0x00000000
        /*0050*/ 	.short	0x0001
        /*0052*/ 	.short	0x0008
        /*0054*/ 	.byte	0x00, 0xf5, 0x21, 0x00


	//----- nvinfo : EIATTR_KPARAM_INFO
	.align		4
.L_92:
        /*0058*/ 	.byte	0x04, 0x17
        /*005a*/ 	.short	(.L_94 - .L_93)
.L_93:
        /*005c*/ 	.word	0x00000000
        /*0060*/ 	.short	0x0000
        /*0062*/ 	.short	0x0000
        /*0064*/ 	.byte	0x00, 0xf5, 0x21, 0x00


	//----- nvinfo : EIATTR_SPARSE_MMA_MASK
	.align		4
.L_94:
        /*0068*/ 	.byte	0x03, 0x50
        /*006a*/ 	.short	0x0000


	//----- nvinfo : EIATTR_MAXREG_COUNT
	.align		4
        /*006c*/ 	.byte	0x03, 0x1b
        /*006e*/ 	.short	0x00ff


	//----- nvinfo : EIATTR_MERCURY_ISA_VERSION
	.align		4
        /*0070*/ 	.byte	0x03, 0x5f
        /*0072*/ 	.short	0x0101


	//----- nvinfo : EIATTR_VRC_CTA_INIT_COUNT
	.align		4
        /*0074*/ 	.byte	0x02, 0x4a
	.zero		1
	.zero		1


	//----- nvinfo : EIATTR_EXIT_INSTR_OFFSETS
	.align		4
        /*0078*/ 	.byte	0x04, 0x1c
        /*007a*/ 	.short	(.L_96 - .L_95)


	//   ....[0]....
.L_95:
        /*007c*/ 	.word	0x00000240


	//----- nvinfo : EIATTR_CBANK_PARAM_SIZE
	.align		4
.L_96:
        /*0080*/ 	.byte	0x03, 0x19
        /*0082*/ 	.short	0x0020


	//----- nvinfo : EIATTR_PARAM_CBANK
	.align		4
        /*0084*/ 	.byte	0x04, 0x0a
        /*0086*/ 	.short	(.L_98 - .L_97)
	.align		4
.L_97:
        /*0088*/ 	.word	index@(.nv.constant0._Z17sliceTensorKernelPfS_iiii)
        /*008c*/ 	.short	0x0380
        /*008e*/ 	.short	0x0020


	//----- nvinfo : EIATTR_SW_WAR
	.align		4
.L_98:
        /*0090*/ 	.byte	0x04, 0x36
        /*0092*/ 	.short	(.L_100 - .L_99)
.L_99:
        /*0094*/ 	.word	0x00000008
.L_100:


//--------------------- .nv.callgraph             --------------------------
	.section	.nv.callgraph,"",@"SHT_CUDA_CALLGRAPH"
	.align	4
	.sectionentsize	8
	.align		4
        /*0000*/ 	.word	0x00000000
	.align		4
        /*0004*/ 	.word	0xffffffff
	.align		4
        /*0008*/ 	.word	0x00000000
	.align		4
        /*000c*/ 	.word	0xfffffffe
	.align		4
        /*0010*/ 	.word	0x00000000
	.align		4
        /*0014*/ 	.word	0xfffffffd
	.align		4
        /*0018*/ 	.word	0x00000000
	.align		4
        /*001c*/ 	.word	0xfffffffc


//--------------------- .nv.constant4             --------------------------
	.section	.nv.constant4,"a",@progbits
	.align	8
	.align		8
.nv.constant4:
        /*0000*/ 	.dword	E


//--------------------- .text._Z22transformBboxSQDKernelPfS_S_ii --------------------------
	.section	.text._Z22transformBboxSQDKernelPfS_S_ii,"ax",@progbits
	.align	128
        .global         _Z22transformBboxSQDKernelPfS_S_ii
        .type           _Z22transformBboxSQDKernelPfS_S_ii,@function
        .size           _Z22transformBboxSQDKernelPfS_S_ii,(.L_x_11 - _Z22transformBboxSQDKernelPfS_S_ii)
        .other          _Z22transformBboxSQDKernelPfS_S_ii,@"STO_CUDA_ENTRY STV_DEFAULT"
_Z22transformBboxSQDKernelPfS_S_ii:
.text._Z22transformBboxSQDKernelPfS_S_ii:
[----:B------:R-:W-:Y:S01]  /*0000*/  LDC R1, c[0x0][0x37c] ;  /* 0x0000df00ff017b82 */ /* 0x000fe20000000800 */
[----:B------:R-:W0:Y:S07]  /*0010*/  S2R R3, SR_TID.X ;  /* 0x0000000000037919 */ /* 0x000e2e0000002100 */
[----:B------:R-:W0:Y:S08]  /*0020*/  S2UR UR4, SR_CTAID.X ;  /* 0x00000000000479c3 */ /* 0x000e300000002500 */
[----:B------:R-:W0:Y:S02]  /*0030*/  LDC.64 R4, c[0x0][0x398] ;  /* 0x0000e600ff047b82 */ /* 0x000e240000000a00 */
[----:B0-----:R-:W-:-:S05]  /*0040*/  IMAD R0, R4, UR4, R3 ;  /* 0x0000000404007c24 */ /* 0x001fca000f8e0203 */
[----:B------:R-:W-:-:S04]  /*0050*/  SHF.L.U32 R0, R0, 0x2, RZ ;  /* 0x0000000200007819 */ /* 0x000fc800000006ff */
[----:B------:R-:W-:-:S13]  /*0060*/  ISETP.GE.AND P0, PT, R0, R5, PT ;  /* 0x000000050000720c */ /* 0x000fda0003f06270 */
[----:B------:R-:W-:Y:S05]  /*0070*/  @P0 EXIT ;  /* 0x000000000000094d */ /* 0x000fea0003800000 */
[----:B------:R-:W0:Y:S01]  /*0080*/  LDC.64 R16, c[0x0][0x380] ;  /* 0x0000e000ff107b82 */ /* 0x000e220000000a00 */
[----:B------:R-:W1:Y:S07]  /*0090*/  LDCU.64 UR4, c[0x0][0x358] ;  /* 0x00006b00ff0477ac */ /* 0x000e6e0008000a00 */
[----:B------:R-:W2:Y:S01]  /*00a0*/  LDC.64 R18, c[0x0][0x388] ;  /* 0x0000e200ff127b82 */ /* 0x000ea20000000a00 */
[----:B0-----:R-:W-:-:S05]  /*00b0*/  IMAD.WIDE R16, R0, 0x4, R16 ;  /* 0x0000000400107825 */ /* 0x001fca00078e0210 */
[----:B-1----:R-:W3:Y:S04]  /*00c0*/  LDG.E R6, desc[UR4][R16.64+0x8] ;  /* 0x0000080410067981 */ /* 0x002ee8000c1e1900 */
[----:B------:R-:W4:Y:S01]  /*00d0*/  LDG.E R4, desc[UR4][R16.64+0xc] ;  /* 0x00000c0410047981 */ /* 0x000f22000c1e1900 */
[----:B--2---:R-:W-:-:S03]  /*00e0*/  IMAD.WIDE R18, R0, 0x4, R18 ;  /* 0x0000000400127825 */ /* 0x004fc600078e0212 */
[----:B------:R-:W2:Y:S04]  /*00f0*/  LDG.E R11, desc[UR4][R16.64] ;  /* 0x00000004100b7981 */ /* 0x000ea8000c1e1900 */
[----:B------:R-:W2:Y:S04]  /*0100*/  LDG.E R10, desc[UR4][R18.64] ;  /* 0x00000004120a7981 */ /* 0x000ea8000c1e1900 */
[----:B------:R-:W2:Y:S04]  /*0110*/  LDG.E R5, desc[UR4][R18.64+0x8] ;  /* 0x0000080412057981 */ /* 0x000ea8000c1e1900 */
[----:B------:R0:W5:Y:S04]  /*0120*/  LDG.E R9, desc[UR4][R16.64+0x4] ;  /* 0x0000040410097981 */ /* 0x000168000c1e1900 */
[----:B------:R-:W5:Y:S04]  /*0130*/  LDG.E R8, desc[UR4][R18.64+0x4] ;  /* 0x0000040412087981 */ /* 0x000f68000c1e1900 */
[----:B------:R-:W5:Y:S01]  /*0140*/  LDG.E R7, desc[UR4][R18.64+0xc] ;  /* 0x00000c0412077981 */ /* 0x000f62000c1e1900 */
[----:B---3--:R-:W-:-:S02]  /*0150*/  FSETP.GEU.AND P0, PT, R6, 1, PT ;  /* 0x3f8000000600780b */ /* 0x008fc40003f0e000 */
[----:B----4-:R-:W-:-:S11]  /*0160*/  FSETP.GEU.AND P1, PT, R4, 1, PT ;  /* 0x3f8000000400780b */ /* 0x010fd60003f2e000 */
[----:B------:R-:W1:Y:S08]  /*0170*/  @P0 LDC.64 R12, c[0x4][RZ] ;  /* 0x01000000ff0c0b82 */ /* 0x000e700000000a00 */
[----:B------:R-:W3:Y:S01]  /*0180*/  @P1 LDC.64 R2, c[0x4][RZ] ;  /* 0x01000000ff021b82 */ /* 0x000ee20000000a00 */
[----:B-1----:R1:W4:Y:S04]  /*0190*/  @P0 LDG.E R13, desc[UR4][R12.64] ;  /* 0x000000040c0d0981 */ /* 0x002328000c1e1900 */
[----:B---3--:R2:W3:Y:S01]  /*01a0*/  @P1 LDG.E R15, desc[UR4][R2.64] ;  /* 0x00000004020f1981 */ /* 0x0084e2000c1e1900 */
[----:B------:R-:W-:-:S02]  /*01b0*/  @!P0 MOV R21, 0x3bbb989d ;  /* 0x3bbb989d00158802 */ /* 0x000fc40000000f00 */
[----:B------:R-:W-:-:S03]  /*01c0*/  @!P0 MOV R23, 0x437c0000 ;  /* 0x437c000000178802 */ /* 0x000fc60000000f00 */
[----:B------:R-:W-:-:S04]  /*01d0*/  @!P0 FFMA.SAT R14, R6, R21, 0.5 ;  /* 0x3f000000060e8423 */ /* 0x000fc80000002015 */
[----:B------:R-:W-:Y:S01]  /*01e0*/  @!P0 FFMA.RM R14, R14, R23, 12582913 ;  /* 0x4b4000010e0e8423 */ /* 0x000fe20000004017 */
[----:B------:R-:W-:Y:S02]  /*01f0*/  @!P1 MOV R23, 0x3bbb989d ;  /* 0x3bbb989d00179802 */ /* 0x000fe40000000f00 */
[----:B0-----:R-:W-:Y:S01]  /*0200*/  @!P1 MOV R17, 0x437c0000 ;  /* 0x437c000000119802 */ /* 0x001fe20000000f00 */
[----:B------:R-:W-:Y:S02]  /*0210*/  @!P0 FADD R21, R14, -12583039 ;  /* 0xcb40007f0e158421 */ /* 0x000fe40000000000 */
[----:B-1----:R-:W-:Y:S02]  /*0220*/  @!P1 FFMA.SAT R12, R4, R23, 0.5 ;  /* 0x3f000000040c9423 */ /* 0x002fe40000002017 */
[----:B------:R-:W-:Y:S02]  /*0230*/  @!P0 FFMA R21, R6, 1.4426950216293334961, -R21 ;  /* 0x3fb8aa3b06158823 */ /* 0x000fe40000000815 */
[----:B------:R-:W-:-:S02]  /*0240*/  @!P1 FFMA.RM R12, R12, R17, 12582913 ;  /* 0x4b4000010c0c9423 */ /* 0x000fc40000004011 */
[----:B------:R-:W-:Y:S02]  /*0250*/  @!P0 FFMA R21, R6, 1.925963033500011079e-08, R21 ;  /* 0x32a5706006158823 */ /* 0x000fe40000000015 */
[----:B------:R-:W-:-:S04]  /*0260*/  @!P1 FADD R3, R12, -12583039 ;  /* 0xcb40007f0c039421 */ /* 0x000fc80000000000 */
[C---:B------:R-:W-:Y:S01]  /*0270*/  @!P1 FFMA R3, R4.reuse, 1.4426950216293334961, -R3 ;  /* 0x3fb8aa3b04039823 */ /* 0x040fe20000000803 */
[----:B------:R-:W0:Y:S03]  /*0280*/  @!P0 MUFU.EX2 R21, R21 ;  /* 0x0000001500158308 */ /* 0x000e260000000800 */
[----:B------:R-:W-:-:S05]  /*0290*/  @!P1 FFMA R16, R4, 1.925963033500011079e-08, R3 ;  /* 0x32a5706004109823 */ /* 0x000fca0000000003 */
[----:B------:R-:W1:Y:S01]  /*02a0*/  @!P1 MUFU.EX2 R17, R16 ;  /* 0x0000001000119308 */ /* 0x000e620000000800 */
[----:B------:R-:W-:Y:S02]  /*02b0*/  @!P0 SHF.L.U32 R14, R14, 0x17, RZ ;  /* 0x000000170e0e8819 */ /* 0x000fe400000006ff */
[----:B------:R-:W-:Y:S01]  /*02c0*/  @!P1 SHF.L.U32 R12, R12, 0x17, RZ ;  /* 0x000000170c0c9819 */ /* 0x000fe200000006ff */
[----:B--2---:R-:W-:Y:S02]  /*02d0*/  FFMA R2, R11, R5, R10 ;  /* 0x000000050b027223 */ /* 0x004fe4000000000a */
[----:B0-----:R-:W-:-:S04]  /*02e0*/  @!P0 FMUL R14, R14, R21 ;  /* 0x000000150e0e8220 */ /* 0x001fc80000400000 */
[----:B------:R-:W-:Y:S01]  /*02f0*/  F2F.F64.F32 R2, R2 ;  /* 0x0000000200027310 */ /* 0x000fe20000201800 */
[----:B-1----:R-:W-:Y:S01]  /*0300*/  @!P1 FMUL R12, R12, R17 ;  /* 0x000000110c0c9220 */ /* 0x002fe20000400000 */
[----:B----4-:R-:W-:-:S04]  /*0310*/  @P0 FMUL R14, R6, R13 ;  /* 0x0000000d060e0220 */ /* 0x010fc80000400000 */
[----:B------:R-:W-:Y:S01]  /*0320*/  FMUL R10, R5, R14 ;  /* 0x0000000e050a7220 */ /* 0x000fe20000400000 */
[----:B-----5:R-:W-:Y:S01]  /*0330*/  FFMA R14, R9, R7, R8 ;  /* 0x00000007090e7223 */ /* 0x020fe20000000008 */
[----:B---3--:R-:W-:-:S04]  /*0340*/  @P1 FMUL R12, R4, R15 ;  /* 0x0000000f040c1220 */ /* 0x008fc80000400000 */
[----:B------:R-:W0:Y:S01]  /*0350*/  F2F.F64.F32 R10, R10 ;  /* 0x0000000a000a7310 */ /* 0x000e220000201800 */
[----:B------:R-:W-:-:S07]  /*0360*/  FMUL R8, R7, R12 ;  /* 0x0000000c07087220 */ /* 0x000fce0000400000 */
[----:B------:R-:W-:Y:S08]  /*0370*/  F2F.F64.F32 R4, R14 ;  /* 0x0000000e00047310 */ /* 0x000ff00000201800 */
[----:B------:R-:W1:Y:S01]  /*0380*/  F2F.F64.F32 R8, R8 ;  /* 0x0000000800087310 */ /* 0x000e620000201800 */
[C-C-:B0-----:R-:W-:Y:S02]  /*0390*/  DFMA R6, R10.reuse, -0.5, R2.reuse ;  /* 0xbfe000000a06782b */ /* 0x141fe40000000002 */
[----:B------:R-:W-:Y:S01]  /*03a0*/  DFMA R12, R10, 0.5, R2 ;  /* 0x3fe000000a0c782b */ /* 0x000fe20000000002 */
[----:B------:R-:W0:Y:S01]  /*03b0*/  LDC.64 R2, c[0x0][0x390] ;  /* 0x0000e400ff027b82 */ /* 0x000e220000000a00 */
[----:B-1----:R-:W-:-:S02]  /*03c0*/  DFMA R10, R8, -0.5, R4 ;  /* 0xbfe00000080a782b */ /* 0x002fc40000000004 */
[----:B------:R-:W-:-:S04]  /*03d0*/  DFMA R4, R8, 0.5, R4 ;  /* 0x3fe000000804782b */ /* 0x000fc80000000004 */
[----:B------:R-:W1:Y:S08]  /*03e0*/  F2F.F32.F64 R7, R6 ;  /* 0x0000000600077310 */ /* 0x000e700000301000 */
[----:B------:R-:W2:Y:S08]  /*03f0*/  F2F.F32.F64 R13, R12 ;  /* 0x0000000c000d7310 */ /* 0x000eb00000301000 */
[----:B------:R-:W3:Y:S08]  /*0400*/  F2F.F32.F64 R11, R10 ;  /* 0x0000000a000b7310 */ /* 0x000ef00000301000 */
[----:B------:R-:W4:Y:S01]  /*0410*/  F2F.F32.F64 R5, R4 ;  /* 0x0000000400057310 */ /* 0x000f220000301000 */
[----:B0-----:R-:W-:-:S05]  /*0420*/  IMAD.WIDE R2, R0, 0x4, R2 ;  /* 0x0000000400027825 */ /* 0x001fca00078e0202 */
[----:B-1----:R-:W-:Y:S04]  /*0430*/  STG.E desc[UR4][R2.64], R7 ;  /* 0x0000000702007986 */ /* 0x002fe8000c101904 */
[----:B--2---:R-:W-:Y:S04]  /*0440*/  STG.E desc[UR4][R2.64+0x8], R13 ;  /* 0x0000080d02007986 */ /* 0x004fe8000c101904 */
[----:B---3--:R-:W-:Y:S04]  /*0450*/  STG.E desc[UR4][R2.64+0x4], R11 ;  /* 0x0000040b02007986 */ /* 0x008fe8000c101904 */
[----:B----4-:R-:W-:Y:S01]  /*0460*/  STG.E desc[UR4][R2.64+0xc], R5 ;  /* 0x00000c0502007986 */ /* 0x010fe2000c101904 */
[----:B------:R-:W-:Y:S05]  /*0470*/  EXIT ;  /* 0x000000000000794d */ /* 0x000fea0003800000 */
.L_x_0:
[----:B------:R-:W-:-:S00]  /*0480*/  BRA `(.L_x_0) ;  /* 0xfffffffc00fc7947 */ /* 0x000fc0000383ffff */
[----:B------:R-:W-:-:S00]  /*0490*/  NOP ;  /* 0x0000000000007918 */ /* 0x000fc00000000000 */
        /* <DEDUP_REMOVED lines=14> */
.L_x_11:


//--------------------- .text._Z21multiplyElementKernelPfS_S_ii --------------------------
	.section	.text._Z21multiplyElementKernelPfS_S_ii,"ax",@progbits
	.align	128
        .global         _Z21multiplyElementKernelPfS_S_ii
        .type           _Z21multiplyElementKernelPfS_S_ii,@function
        .size           _Z21multiplyElementKernelPfS_S_ii,(.L_x_12 - _Z21multiplyElementKernelPfS_S_ii)
        .other          _Z21multiplyElementKernelPfS_S_ii,@"STO_CUDA_ENTRY STV_DEFAULT"
_Z21multiplyElementKernelPfS_S_ii:
.text._Z21multiplyElementKernelPfS_S_ii:
[----:B------:R-:W-:Y:S01]  /*0000*/  LDC R1, c[0x0][0x37c] ;  /* 0x0000df00ff017b82 */ /* 0x000fe20000000800 */
[----:B------:R-:W0:Y:S07]  /*0010*/  S2R R9, SR_TID.X ;  /* 0x0000000000097919 */ /* 0x000e2e0000002100 */
[----:B------:R-:W0:Y:S08]  /*0020*/  S2UR UR4, SR_CTAID.X ;  /* 0x00000000000479c3 */ /* 0x000e300000002500 */
[----:B------:R-:W0:Y:S02]  /*0030*/  LDC.64 R2, c[0x0][0x398] ;  /* 0x0000e600ff027b82 */ /* 0x000e240000000a00 */
[----:B0-----:R-:W-:-:S05]  /*0040*/  IMAD R9, R2, UR4, R9 ;  /* 0x0000000402097c24 */ /* 0x001fca000f8e0209 */
[----:B------:R-:W-:-:S13]  /*0050*/  ISETP.GE.AND P0, PT, R9, R3, PT ;  /* 0x000000030900720c */ /* 0x000fda0003f06270 */
[----:B------:R-:W-:Y:S05]  /*0060*/  @P0 EXIT ;  /* 0x000000000000094d */ /* 0x000fea0003800000 */
[----:B------:R-:W0:Y:S01]  /*0070*/  LDC.64 R2, c[0x0][0x380] ;  /* 0x0000e000ff027b82 */ /* 0x000e220000000a00 */
[----:B------:R-:W1:Y:S07]  /*0080*/  LDCU.64 UR4, c[0x0][0x358] ;  /* 0x00006b00ff0477ac */ /* 0x000e6e0008000a00 */
[----:B------:R-:W2:Y:S08]  /*0090*/  LDC.64 R4, c[0x0][0x388] ;  /* 0x0000e200ff047b82 */ /* 0x000eb00000000a00 */
[----:B------:R-:W3:Y:S01]  /*00a0*/  LDC.64 R6, c[0x0][0x390] ;  /* 0x0000e400ff067b82 */ /* 0x000ee20000000a00 */
[----:B0-----:R-:W-:-:S06]  /*00b0*/  IMAD.WIDE R2, R9, 0x4, R2 ;  /* 0x0000000409027825 */ /* 0x001fcc00078e0202 */
[----:B-1----:R-:W4:Y:S01]  /*00c0*/  LDG.E R2, desc[UR4][R2.64] ;  /* 0x0000000402027981 */ /* 0x002f22000c1e1900 */
[----:B--2---:R-:W-:-:S06]  /*00d0*/  IMAD.WIDE R4, R9, 0x4, R4 ;  /* 0x0000000409047825 */ /* 0x004fcc00078e0204 */
[----:B------:R-:W4:Y:S01]  /*00e0*/  LDG.E R5, desc[UR4][R4.64] ;  /* 0x0000000404057981 */ /* 0x000f22000c1e1900 */
[----:B---3--:R-:W-:-:S04]  /*00f0*/  IMAD.WIDE R6, R9, 0x4, R6 ;  /* 0x0000000409067825 */ /* 0x008fc800078e0206 */
[----:B----4-:R-:W-:-:S05]  /*0100*/  FMUL R9, R2, R5 ;  /* 0x0000000502097220 */ /* 0x010fca0000400000 */
[----:B------:R-:W-:Y:S01]  /*0110*/  STG.E desc[UR4][R6.64], R9 ;  /* 0x0000000906007986 */ /* 0x000fe2000c101904 */
[----:B------:R-:W-:Y:S05]  /*0120*/  EXIT ;  /* 0x000000000000794d */ /* 0x000fea0003800000 */
.L_x_1:
        /* <DEDUP_REMOVED lines=13> */
.L_x_12:


//--------------------- .text._Z18reduceArgMaxKernelPfS_S_iii --------------------------
	.section	.text._Z18reduceArgMaxKernelPfS_S_iii,"ax",@progbits
	.align	128
        .global         _Z18reduceArgMaxKernelPfS_S_iii
        .type           _Z18reduceArgMaxKernelPfS_S_iii,@function
        .size           _Z18reduceArgMaxKernelPfS_S_iii,(.L_x_13 - _Z18reduceArgMaxKernelPfS_S_iii)
        .other          _Z18reduceArgMaxKernelPfS_S_iii,@"STO_CUDA_ENTRY STV_DEFAULT"
_Z18reduceArgMaxKernelPfS_S_iii:
.text._Z18reduceArgMaxKernelPfS_S_iii:
[----:B------:R-:W-:Y:S01]  /*0000*/  LDC R1, c[0x0][0x37c] ;  /* 0x0000df00ff017b82 */ /* 0x000fe20000000800 */
[----:B------:R-:W0:Y:S07]  /*0010*/  S2R R6, SR_TID.X ;  /* 0x0000000000067919 */ /* 0x000e2e0000002100 */
[----:B------:R-:W0:Y:S01]  /*0020*/  S2UR UR4, SR_CTAID.X ;  /* 0x00000000000479c3 */ /* 0x000e220000002500 */
[----:B------:R-:W1:Y:S07]  /*0030*/  LDCU UR5, c[0x0][0x3a0] ;  /* 0x00007400ff0577ac */ /* 0x000e6e0008000800 */
[----:B------:R-:W0:Y:S02]  /*0040*/  LDC R3, c[0x0][0x39c] ;  /* 0x0000e700ff037b82 */ /* 0x000e240000000800 */
[----:B0-----:R-:W-:-:S05]  /*0050*/  IMAD R6, R3, UR4, R6 ;  /* 0x0000000403067c24 */ /* 0x001fca000f8e0206 */
[----:B-1----:R-:W-:-:S13]  /*0060*/  ISETP.GE.AND P0, PT, R6, UR5, PT ;  /* 0x0000000506007c0c */ /* 0x002fda000bf06270 */
[----:B------:R-:W-:Y:S05]  /*0070*/  @P0 EXIT ;  /* 0x000000000000094d */ /* 0x000fea0003800000 */
[----:B------:R-:W0:Y:S01]  /*0080*/  LDC.64 R2, c[0x0][0x380] ;  /* 0x0000e000ff027b82 */ /* 0x000e220000000a00 */
[----:B------:R-:W1:Y:S01]  /*0090*/  LDCU UR5, c[0x0][0x398] ;  /* 0x00007300ff0577ac */ /* 0x000e620008000800 */
[----:B------:R-:W2:Y:S01]  /*00a0*/  LDCU.64 UR8, c[0x0][0x358] ;  /* 0x00006b00ff0877ac */ /* 0x000ea20008000a00 */
[----:B-1----:R-:W-:-:S04]  /*00b0*/  IMAD R5, R6, UR5, RZ ;  /* 0x0000000506057c24 */ /* 0x002fc8000f8e02ff */
[----:B0-----:R-:W-:-:S05]  /*00c0*/  IMAD.WIDE R2, R5, 0x4, R2 ;  /* 0x0000000405027825 */ /* 0x001fca00078e0202 */
[----:B--2---:R0:W5:Y:S01]  /*00d0*/  LDG.E R0, desc[UR8][R2.64] ;  /* 0x0000000802007981 */ /* 0x004162000c1e1900 */
[----:B------:R-:W-:Y:S01]  /*00e0*/  UISETP.GE.AND UP0, UPT, UR5, 0x2, UPT ;  /* 0x000000020500788c */ /* 0x000fe2000bf06270 */
[----:B------:R-:W-:-:S08]  /*00f0*/  IMAD.MOV.U32 R9, RZ, RZ, RZ ;  /* 0x000000ffff097224 */ /* 0x000fd000078e00ff */
[----:B0-----:R-:W-:Y:S05]  /*0100*/  BRA.U !UP0, `(.L_x_2) ;  /* 0x00000009086c7547 */ /* 0x001fea000b800000 */
[----:B------:R-:W-:Y:S01]  /*0110*/  UIADD3 UR4, UPT, UPT, UR5, -0x1, URZ ;  /* 0xffffffff05047890 */ /* 0x000fe2000fffe0ff */
[----:B------:R-:W-:Y:S01]  /*0120*/  IMAD.MOV.U32 R7, RZ, RZ, RZ ;  /* 0x000000ffff077224 */ /* 0x000fe200078e00ff */
[----:B------:R-:W-:Y:S01]  /*0130*/  UIADD3 UR5, UPT, UPT, UR5, -0x2, URZ ;  /* 0xfffffffe05057890 */ /* 0x000fe2000fffe0ff */
[----:B------:R-:W-:Y:S01]  /*0140*/  IMAD.MOV.U32 R8, RZ, RZ, 0x1 ;  /* 0x00000001ff087424 */ /* 0x000fe200078e00ff */
[----:B------:R-:W-:Y:S02]  /*0150*/  ULOP3.LUT UR6, UR4, 0xf, URZ, 0xc0, !UPT ;  /* 0x0000000f04067892 */ /* 0x000fe4000f8ec0ff */
[----:B------:R-:W-:-:S09]  /*0160*/  UISETP.GE.U32.AND UP0, UPT, UR5, 0xf, UPT ;  /* 0x0000000f0500788c */ /* 0x000fd2000bf06070 */
[----:B------:R-:W-:Y:S05]  /*0170*/  BRA.U !UP0, `(.L_x_3) ;  /* 0x0000000508247547 */ /* 0x000fea000b800000 */
[----:B------:R-:W-:Y:S01]  /*0180*/  IMAD.MOV.U32 R8, RZ, RZ, RZ ;  /* 0x000000ffff087224 */ /* 0x000fe200078e00ff */
[----:B------:R-:W-:Y:S01]  /*0190*/  ULOP3.LUT UR5, UR4, 0xfffffff0, URZ, 0xc0, !UPT ;  /* 0xfffffff004057892 */ /* 0x000fe2000f8ec0ff */
[----:B------:R-:W-:-:S11]  /*01a0*/  IMAD.MOV.U32 R7, RZ, RZ, RZ ;  /* 0x000000ffff077224 */ /* 0x000fd600078e00ff */
.L_x_4:
[----:B------:R-:W-:-:S04]  /*01b0*/  VIADD R17, R8, 0x1 ;  /* 0x0000000108117836 */ /* 0x000fc80000000000 */
[----:B------:R-:W-:-:S05]  /*01c0*/  IMAD.WIDE R4, R17, 0x4, R2 ;  /* 0x0000000411047825 */ /* 0x000fca00078e0202 */
[----:B------:R-:W2:Y:S04]  /*01d0*/  LDG.E R21, desc[UR8][R4.64] ;  /* 0x0000000804157981 */ /* 0x000ea8000c1e1900 */
[----:B------:R-:W3:Y:S04]  /*01e0*/  LDG.E R23, desc[UR8][R4.64+0x4] ;  /* 0x0000040804177981 */ /* 0x000ee8000c1e1900 */
[----:B------:R-:W4:Y:S04]  /*01f0*/  LDG.E R25, desc[UR8][R4.64+0x8] ;  /* 0x0000080804197981 */ /* 0x000f28000c1e1900 */
        /* <DEDUP_REMOVED lines=12> */
[----:B------:R-:W4:Y:S01]  /*02c0*/  LDG.E R20, desc[UR8][R4.64+0x3c] ;  /* 0x00003c0804147981 */ /* 0x000f22000c1e1900 */
[----:B--2--5:R-:W-:-:S04]  /*02d0*/  FSETP.GT.AND P2, PT, R21, R0, PT ;  /* 0x000000001500720b */ /* 0x024fc80003f44000 */
[----:B------:R-:W-:Y:S02]  /*02e0*/  FSEL R0, R21, R0, P2 ;  /* 0x0000000015007208 */ /* 0x000fe40001000000 */
[----:B------:R-:W-:Y:S02]  /*02f0*/  SEL R7, R17, R7, P2 ;  /* 0x0000000711077207 */ /* 0x000fe40001000000 */
[----:B---3--:R-:W-:-:S04]  /*0300*/  FSETP.GT.AND P3, PT, R23, R0, PT ;  /* 0x000000001700720b */ /* 0x008fc80003f64000 */
[----:B------:R-:W-:-:S04]  /*0310*/  FSEL R0, R23, R0, P3 ;  /* 0x0000000017007208 */ /* 0x000fc80001800000 */
[----:B----4-:R-:W-:-:S04]  /*0320*/  FSETP.GT.AND P1, PT, R25, R0, PT ;  /* 0x000000001900720b */ /* 0x010fc80003f24000 */
[----:B------:R-:W-:Y:S01]  /*0330*/  FSEL R0, R25, R0, P1 ;  /* 0x0000000019007208 */ /* 0x000fe20000800000 */
[----:B------:R-:W-:-:S03]  /*0340*/  @P3 VIADD R7, R8, 0x2 ;  /* 0x0000000208073836 */ /* 0x000fc60000000000 */
[----:B------:R-:W-:-:S04]  /*0350*/  FSETP.GT.AND P6, PT, R27, R0, PT ;  /* 0x000000001b00720b */ /* 0x000fc80003fc4000 */
        /* <DEDUP_REMOVED lines=37> */
[C---:B------:R-:W-:Y:S02]  /*05b0*/  @P1 VIADD R7, R8.reuse, 0xf ;  /* 0x0000000f08071836 */ /* 0x040fe40000000000 */
[----:B------:R-:W-:-:S05]  /*05c0*/  VIADD R8, R8, 0x10 ;  /* 0x0000001008087836 */ /* 0x000fca0000000000 */
[C---:B------:R-:W-:Y:S02]  /*05d0*/  ISETP.NE.AND P1, PT, R8.reuse, UR5, PT ;  /* 0x0000000508007c0c */ /* 0x040fe4000bf25270 */
[----:B------:R-:W-:-:S11]  /*05e0*/  SEL R7, R8, R7, P0 ;  /* 0x0000000708077207 */ /* 0x000fd60000000000 */
[----:B------:R-:W-:Y:S05]  /*05f0*/  @P1 BRA `(.L_x_4) ;  /* 0xfffffff800ec1947 */ /* 0x000fea000383ffff */
[----:B------:R-:W-:-:S07]  /*0600*/  VIADD R8, R8, 0x1 ;  /* 0x0000000108087836 */ /* 0x000fce0000000000 */
.L_x_3:
[----:B------:R-:W-:-:S09]  /*0610*/  UISETP.NE.AND UP0, UPT, UR6, URZ, UPT ;  /* 0x000000ff0600728c */ /* 0x000fd2000bf05270 */
[----:B------:R-:W-:Y:S05]  /*0620*/  BRA.U !UP0, `(.L_x_5) ;  /* 0x0000000508207547 */ /* 0x000fea000b800000 */
[----:B------:R-:W-:Y:S02]  /*0630*/  UISETP.GE.U32.AND UP0, UPT, UR6, 0x8, UPT ;  /* 0x000000080600788c */ /* 0x000fe4000bf06070 */
[----:B------:R-:W-:-:S04]  /*0640*/  ULOP3.LUT UR5, UR4, 0x7, URZ, 0xc0, !UPT ;  /* 0x0000000704057892 */ /* 0x000fc8000f8ec0ff */
[----:B------:R-:W-:-:S03]  /*0650*/  UISETP.NE.AND UP1, UPT, UR5, URZ, UPT ;  /* 0x000000ff0500728c */ /* 0x000fc6000bf25270 */
[----:B------:R-:W-:Y:S08]  /*0660*/  BRA.U !UP0, `(.L_x_6) ;  /* 0x0000000108887547 */ /* 0x000ff0000b800000 */
        /* <DEDUP_REMOVED lines=31> */
[----:B------:R-:W-:-:S08]  /*0860*/  @P2 VIADD R7, R8, 0x6 ;  /* 0x0000000608072836 */ /* 0x000fd00000000000 */
[C---:B------:R-:W-:Y:S02]  /*0870*/  @P3 VIADD R7, R8.reuse, 0x7 ;  /* 0x0000000708073836 */ /* 0x040fe40000000000 */
[----:B------:R-:W-:-:S07]  /*0880*/  VIADD R8, R8, 0x8 ;  /* 0x0000000808087836 */ /* 0x000fce0000000000 */
.L_x_6:
        /* <DEDUP_REMOVED lines=20> */
[----:B------:R-:W-:-:S08]  /*09d0*/  @P2 VIADD R7, R8, 0x2 ;  /* 0x0000000208072836 */ /* 0x000fd00000000000 */
[C---:B------:R-:W-:Y:S02]  /*09e0*/  @P3 VIADD R7, R8.reuse, 0x3 ;  /* 0x0000000308073836 */ /* 0x040fe40000000000 */
[----:B------:R-:W-:-:S07]  /*09f0*/  VIADD R8, R8, 0x4 ;  /* 0x0000000408087836 */ /* 0x000fce0000000000 */
.L_x_7:
[----:B------:R-:W-:Y:S05]  /*0a00*/  BRA.U !UP1, `(.L_x_5) ;  /* 0x0000000109287547 */ /* 0x000fea000b800000 */
[----:B------:R-:W-:-:S12]  /*0a10*/  UIADD3 UR4, UPT, UPT, -UR4, URZ, URZ ;  /* 0x000000ff04047290 */ /* 0x000fd8000fffe1ff */
.L_x_8:
[----:B------:R-:W-:-:S06]  /*0a20*/  IMAD.WIDE R4, R8, 0x4, R2 ;  /* 0x0000000408047825 */ /* 0x000fcc00078e0202 */
[----:B------:R-:W2:Y:S01]  /*0a30*/  LDG.E R5, desc[UR8][R4.64] ;  /* 0x0000000804057981 */ /* 0x000ea2000c1e1900 */
[----:B------:R-:W-:-:S04]  /*0a40*/  UIADD3 UR4, UPT, UPT, UR4, 0x1, URZ ;  /* 0x0000000104047890 */ /* 0x000fc8000fffe0ff */
[----:B------:R-:W-:Y:S01]  /*0a50*/  UISETP.NE.AND UP0, UPT, UR4, URZ, UPT ;  /* 0x000000ff0400728c */ /* 0x000fe2000bf05270 */
[----:B--2--5:R-:W-:-:S04]  /*0a60*/  FSETP.GT.AND P0, PT, R5, R0, PT ;  /* 0x000000000500720b */ /* 0x024fc80003f04000 */
[C---:B------:R-:W-:Y:S01]  /*0a70*/  SEL R7, R8.reuse, R7, P0 ;  /* 0x0000000708077207 */ /* 0x040fe20000000000 */
[----:B------:R-:W-:Y:S01]  /*0a80*/  VIADD R8, R8, 0x1 ;  /* 0x0000000108087836 */ /* 0x000fe20000000000 */
[----:B------:R-:W-:Y:S02]  /*0a90*/  FSEL R0, R5, R0, P0 ;  /* 0x0000000005007208 */ /* 0x000fe40000000000 */
[----:B------:R-:W-:Y:S05]  /*0aa0*/  BRA.U UP0, `(.L_x_8) ;  /* 0xfffffffd00dc7547 */ /* 0x000fea000b83ffff */
.L_x_5:
[----:B------:R-:W-:-:S07]  /*0ab0*/  I2FP.F32.U32 R9, R7 ;  /* 0x0000000700097245 */ /* 0x000fce0000201000 */
.L_x_2:
[----:B------:R-:W0:Y:S08]  /*0ac0*/  LDC.64 R2, c[0x0][0x388] ;  /* 0x0000e200ff027b82 */ /* 0x000e300000000a00 */
[----:B------:R-:W1:Y:S01]  /*0ad0*/  LDC.64 R4, c[0x0][0x390] ;  /* 0x0000e400ff047b82 */ /* 0x000e620000000a00 */
[----:B0-----:R-:W-:-:S05]  /*0ae0*/  IMAD.WIDE R2, R6, 0x4, R2 ;  /* 0x0000000406027825 */ /* 0x001fca00078e0202 */
[----:B-----5:R-:W-:Y:S01]  /*0af0*/  STG.E desc[UR8][R2.64], R0 ;  /* 0x0000000002007986 */ /* 0x020fe2000c101908 */
[----:B-1----:R-:W-:-:S05]  /*0b00*/  IMAD.WIDE R6, R6, 0x4, R4 ;  /* 0x0000000406067825 */ /* 0x002fca00078e0204 */
[----:B------:R-:W-:Y:S01]  /*0b10*/  STG.E desc[UR8][R6.64], R9 ;  /* 0x0000000906007986 */ /* 0x000fe2000c101908 */
[----:B------:R-:W-:Y:S05]  /*0b20*/  EXIT ;  /* 0x000000000000794d */ /* 0x000fea0003800000 */
.L_x_9:
        /* <DEDUP_REMOVED lines=13> */
.L_x_13:


//--------------------- .text._Z17sliceTensorKernelPfS_iiii --------------------------
	.section	.text._Z17sliceTensorKernelPfS_iiii,"ax",@progbits
	.align	128
        .global         _Z17sliceTensorKernelPfS_iiii
        .type           _Z17sliceTensorKernelPfS_iiii,@function
        .size           _Z17sliceTensorKernelPfS_iiii,(.L_x_14 - _Z17sliceTensorKernelPfS_iiii)
        .other          _Z17sliceTensorKernelPfS_iiii,@"STO_CUDA_ENTRY STV_DEFAULT"
_Z17sliceTensorKernelPfS_iiii:
.text._Z17sliceTensorKernelPfS_iiii:
[----:B------:R-:W-:Y:S08]  /*0000*/  LDC R1, c[0x0][0x37c] ;  /* 0x0000df00ff017b82 */ /* 0x000ff00000000800 */
[----:B------:R-:W0:Y:S01]  /*0010*/  LDC.64 R2, c[0x0][0x390] ;  /* 0x0000e400ff027b82 */ /* 0x000e220000000a00 */
[----:B------:R-:W1:Y:S07]  /*0020*/  LDCU.64 UR4, c[0x0][0x358] ;  /* 0x00006b00ff0477ac */ /* 0x000e6e0008000a00 */
[----:B------:R-:W2:Y:S08]  /*0030*/  S2UR UR6, SR_CTAID.X ;  /* 0x00000000000679c3 */ /* 0x000eb00000002500 */
[----:B------:R-:W3:Y:S01]  /*0040*/  LDC.64 R8, c[0x0][0x398] ;  /* 0x0000e600ff087b82 */ /* 0x000ee20000000a00 */
[----:B0-----:R-:W0:Y:S01]  /*0050*/  I2F.U32.RP R0, R3 ;  /* 0x0000000300007306 */ /* 0x001e220000209000 */
[----:B------:R-:W-:-:S07]  /*0060*/  ISETP.NE.U32.AND P2, PT, R3, RZ, PT ;  /* 0x000000ff0300720c */ /* 0x000fce0003f45070 */
[----:B0-----:R-:W0:Y:S02]  /*0070*/  MUFU.RCP R0, R0 ;  /* 0x0000000000007308 */ /* 0x001e240000001000 */
[----:B0-----:R-:W-:-:S06]  /*0080*/  IADD3 R4, PT, PT, R0, 0xffffffe, RZ ;  /* 0x0ffffffe00047810 */ /* 0x001fcc0007ffe0ff */
[----:B------:R0:W4:Y:S02]  /*0090*/  F2I.FTZ.U32.TRUNC.NTZ R5, R4 ;  /* 0x0000000400057305 */ /* 0x000124000021f000 */
[----:B0-----:R-:W-:Y:S01]  /*00a0*/  HFMA2 R4, -RZ, RZ, 0, 0 ;  /* 0x00000000ff047431 */ /* 0x001fe200000001ff */
[----:B----4-:R-:W-:-:S05]  /*00b0*/  IADD3 R6, PT, PT, RZ, -R5, RZ ;  /* 0x80000005ff067210 */ /* 0x010fca0007ffe0ff */
[----:B------:R-:W-:-:S04]  /*00c0*/  IMAD R7, R6, R3, RZ ;  /* 0x0000000306077224 */ /* 0x000fc800078e02ff */
[----:B------:R-:W-:-:S06]  /*00d0*/  IMAD.HI.U32 R5, R5, R7, R4 ;  /* 0x0000000705057227 */ /* 0x000fcc00078e0004 */
[----:B--2---:R-:W-:Y:S02]  /*00e0*/  IMAD.HI.U32 R7, R5, UR6, RZ ;  /* 0x0000000605077c27 */ /* 0x004fe4000f8e00ff */
[----:B------:R-:W0:Y:S03]  /*00f0*/  LDC.64 R4, c[0x0][0x380] ;  /* 0x0000e000ff047b82 */ /* 0x000e260000000a00 */
[----:B------:R-:W-:-:S05]  /*0100*/  IADD3 R6, PT, PT, -R7, RZ, RZ ;  /* 0x000000ff07067210 */ /* 0x000fca0007ffe1ff */
[----:B------:R-:W-:-:S05]  /*0110*/  IMAD R0, R3, R6, UR6 ;  /* 0x0000000603007e24 */ /* 0x000fca000f8e0206 */
[----:B------:R-:W-:-:S13]  /*0120*/  ISETP.GE.U32.AND P0, PT, R0, R3, PT ;  /* 0x000000030000720c */ /* 0x000fda0003f06070 */
[-C--:B------:R-:W-:Y:S02]  /*0130*/  @P0 IADD3 R0, PT, PT, R0, -R3.reuse, RZ ;  /* 0x8000000300000210 */ /* 0x080fe40007ffe0ff */
[----:B------:R-:W-:Y:S02]  /*0140*/  @P0 IADD3 R7, PT, PT, R7, 0x1, RZ ;  /* 0x0000000107070810 */ /* 0x000fe40007ffe0ff */
[----:B------:R-:W-:Y:S02]  /*0150*/  ISETP.GE.U32.AND P1, PT, R0, R3, PT ;  /* 0x000000030000720c */ /* 0x000fe40003f26070 */
[----:B------:R-:W2:Y:S11]  /*0160*/  S2R R0, SR_TID.X ;  /* 0x0000000000007919 */ /* 0x000eb60000002100 */
[----:B------:R-:W-:-:S02]  /*0170*/  @P1 IADD3 R7, PT, PT, R7, 0x1, RZ ;  /* 0x0000000107071810 */ /* 0x000fc40007ffe0ff */
[----:B------:R-:W-:-:S04]  /*0180*/  @!P2 LOP3.LUT R7, RZ, R3, RZ, 0x33, !PT ;  /* 0x00000003ff07a212 */ /* 0x000fc800078e33ff */
[----:B------:R-:W-:-:S05]  /*0190*/  IADD3 R6, PT, PT, -R7, RZ, RZ ;  /* 0x000000ff07067210 */ /* 0x000fca0007ffe1ff */
[----:B------:R-:W-:-:S05]  /*01a0*/  IMAD R3, R3, R6, UR6 ;  /* 0x0000000603037e24 */ /* 0x000fca000f8e0206 */
[----:B---3--:R-:W-:-:S05]  /*01b0*/  IADD3 R3, PT, PT, R3, R8, RZ ;  /* 0x0000000803037210 */ /* 0x008fca0007ffe0ff */
[----:B------:R-:W-:-:S04]  /*01c0*/  IMAD R2, R7, R2, R3 ;  /* 0x0000000207027224 */ /* 0x000fc800078e0203 */
[----:B--2---:R-:W-:-:S04]  /*01d0*/  IMAD R3, R2, R9, R0 ;  /* 0x0000000902037224 */ /* 0x004fc800078e0200 */
[----:B0-----:R-:W-:Y:S02]  /*01e0*/  IMAD.WIDE R2, R3, 0x4, R4 ;  /* 0x0000000403027825 */ /* 0x001fe400078e0204 */
[----:B------:R-:W0:Y:S04]  /*01f0*/  LDC.64 R4, c[0x0][0x388] ;  /* 0x0000e200ff047b82 */ /* 0x000e280000000a00 */
[----:B-1----:R-:W2:Y:S01]  /*0200*/  LDG.E R3, desc[UR4][R2.64] ;  /* 0x0000000402037981 */ /* 0x002ea2000c1e1900 */
[----:B------:R-:W-:-:S04]  /*0210*/  IMAD R7, R9, UR6, R0 ;  /* 0x0000000609077c24 */ /* 0x000fc8000f8e0200 */
[----:B0-----:R-:W-:-:S05]  /*0220*/  IMAD.WIDE R4, R7, 0x4, R4 ;  /* 0x0000000407047825 */ /* 0x001fca00078e0204 */
[----:B--2---:R-:W-:Y:S01]  /*0230*/  STG.E desc[UR4][R4.64], R3 ;  /* 0x0000000304007986 */ /* 0x004fe2000c101904 */
[----:B------:R-:W-:Y:S05]  /*0240*/  EXIT ;  /* 0x000000000000794d */ /* 0x000fea0003800000 */
.L_x_10:
        /* <DEDUP_REMOVED lines=11> */
.L_x_14:


//--------------------- .nv.global.init           --------------------------
	.section	.nv.global.init,"aw",@progbits
	.align	4
.nv.global.init:
	.type		E,@object
	.size		E,(.L_0 - E)
E:
        /*0000*/ 	.byte	0x54, 0xf8, 0x2d, 0x40
.L_0:


//--------------------- .nv.shared.reserved.0     --------------------------
	.section	.nv.shared.reserved.0,"aw",@nobits
	.weak		__nv_reservedSMEM_offset_0_alias
	.size		__nv_reservedSMEM_offset_0_alias, 0, 64
	.other		__nv_reservedSMEM_offset_0_alias,@"STO_CUDA_RESERVED_SHARED STV_DEFAULT"
__nv_reservedSMEM_offset_0_alias:
	.zero		0
	.zero		64


//--------------------- .nv.constant0._Z22transformBboxSQDKernelPfS_S_ii --------------------------
	.section	.nv.constant0._Z22transformBboxSQDKernelPfS_S_ii,"a",@progbits
	.sectionflags	@""
	.align	4
.nv.constant0._Z22transformBboxSQDKernelPfS_S_ii:
	.zero		928


//--------------------- .nv.constant0._Z21multiplyElementKernelPfS_S_ii --------------------------
	.section	.nv.constant0._Z21multiplyElementKernelPfS_S_ii,"a",@progbits
	.sectionflags	@""
	.align	4
.nv.constant0._Z21multiplyElementKernelPfS_S_ii:
	.zero		928


//--------------------- .nv.constant0._Z18reduceArgMaxKernelPfS_S_iii --------------------------
	.section	.nv.constant0._Z18reduceArgMaxKernelPfS_S_iii,"a",@progbits
	.sectionflags	@""
	.align	4
.nv.constant0._Z18reduceArgMaxKernelPfS_S_iii:
	.zero		932


//--------------------- .nv.constant0._Z17sliceTensorKernelPfS_iiii --------------------------
	.section	.nv.constant0._Z17sliceTensorKernelPfS_iiii,"a",@progbits
	.sectionflags	@""
	.align	4
.nv.constant0._Z17sliceTensorKernelPfS_iiii:
	.zero		928


//--------------------- SYMBOLS --------------------------

	.type		.nv.reservedSmem.offset0,@object
	.size		.nv.reservedSmem.offset0,0x4
